	.headerflags	@"EF_CUDA_TEXMODE_UNIFIED EF_CUDA_64BIT_ADDRESS EF_CUDA_ACCELERATORS EF_CUDA_SM90 EF_CUDA_VIRTUAL_SM(EF_CUDA_SM90)"
	.elftype	@"ET_EXEC"


//--------------------- .nv.info                  --------------------------
	.section	.nv.info,"",@"SHT_CUDA_INFO"
	.align	4


	//----- nvinfo : EIATTR_REGCOUNT
	.align		4
        /*0000*/ 	.byte	0x04, 0x2f
        /*0002*/ 	.short	(.L_1 - .L_0)
	.align		4
.L_0:
        /*0004*/ 	.word	index@(triton_poi_fused_cat_35)
        /*0008*/ 	.word	0x00000012


	//----- nvinfo : EIATTR_MIN_STACK_SIZE
	.align		4
.L_1:
        /*000c*/ 	.byte	0x04, 0x12
        /*000e*/ 	.short	(.L_3 - .L_2)
	.align		4
.L_2:
        /*0010*/ 	.word	index@(triton_poi_fused_cat_35)
        /*0014*/ 	.word	0x00000000


	//----- nvinfo : EIATTR_FRAME_SIZE
	.align		4
.L_3:
        /*0018*/ 	.byte	0x04, 0x11
        /*001a*/ 	.short	(.L_5 - .L_4)
	.align		4
.L_4:
        /*001c*/ 	.word	index@(triton_poi_fused_cat_35)
        /*0020*/ 	.word	0x00000000


	//----- nvinfo : EIATTR_MIN_STACK_SIZE
	.align		4
.L_5:
        /*0024*/ 	.byte	0x04, 0x12
        /*0026*/ 	.short	(.L_7 - .L_6)
	.align		4
.L_6:
        /*0028*/ 	.word	index@(triton_poi_fused_cat_35)
        /*002c*/ 	.word	0x00000000
.L_7:


//--------------------- .nv.info.triton_poi_fused_cat_35 --------------------------
	.section	.nv.info.triton_poi_fused_cat_35,"",@"SHT_CUDA_INFO"
	.sectionflags	@""
	.align	4


	//----- nvinfo : EIATTR_CUDA_API_VERSION
	.align		4
        /*0000*/ 	.byte	0x04, 0x37
        /*0002*/ 	.short	(.L_9 - .L_8)
.L_8:
        /*0004*/ 	.word	0x0000007c


	//----- nvinfo : EIATTR_KPARAM_INFO
	.align		4
.L_9:
        /*0008*/ 	.byte	0x04, 0x17
        /*000a*/ 	.short	(.L_11 - .L_10)
.L_10:
        /*000c*/ 	.word	0x00000000
        /*0010*/ 	.short	0x0005
        /*0012*/ 	.short	0x0028
        /*0014*/ 	.byte	0x00, 0xf0, 0x11, 0x00


	//----- nvinfo : EIATTR_KPARAM_INFO
	.align		4
.L_11:
        /*0018*/ 	.byte	0x04, 0x17
        /*001a*/ 	.short	(.L_13 - .L_12)
.L_12:
        /*001c*/ 	.word	0x00000000
        /*0020*/ 	.short	0x0004
        /*0022*/ 	.short	0x0020
        /*0024*/ 	.byte	0x00, 0xf4, 0x21, 0x00


	//----- nvinfo : EIATTR_KPARAM_INFO
	.align		4
.L_13:
        /*0028*/ 	.byte	0x04, 0x17
        /*002a*/ 	.short	(.L_15 - .L_14)
.L_14:
        /*002c*/ 	.word	0x00000000
        /*0030*/ 	.short	0x0003
        /*0032*/ 	.short	0x0018
        /*0034*/ 	.byte	0x00, 0xf4, 0x21, 0x00


	//----- nvinfo : EIATTR_KPARAM_INFO
	.align		4
.L_15:
        /*0038*/ 	.byte	0x04, 0x17
        /*003a*/ 	.short	(.L_17 - .L_16)
.L_16:
        /*003c*/ 	.word	0x00000000
        /*0040*/ 	.short	0x0002
        /*0042*/ 	.short	0x0010
        /*0044*/ 	.byte	0x00, 0xf4, 0x21, 0x00


	//----- nvinfo : EIATTR_KPARAM_INFO
	.align		4
.L_17:
        /*0048*/ 	.byte	0x04, 0x17
        /*004a*/ 	.short	(.L_19 - .L_18)
.L_18:
        /*004c*/ 	.word	0x00000000
        /*0050*/ 	.short	0x0001
        /*0052*/ 	.short	0x0008
        /*0054*/ 	.byte	0x00, 0xf4, 0x21, 0x00


	//----- nvinfo : EIATTR_KPARAM_INFO
	.align		4
.L_19:
        /*0058*/ 	.byte	0x04, 0x17
        /*005a*/ 	.short	(.L_21 - .L_20)
.L_20:
        /*005c*/ 	.word	0x00000000
        /*0060*/ 	.short	0x0000
        /*0062*/ 	.short	0x0000
        /*0064*/ 	.byte	0x00, 0xf4, 0x21, 0x00


	//----- nvinfo : EIATTR_SPARSE_MMA_MASK
	.align		4
.L_21:
        /*0068*/ 	.byte	0x03, 0x50
        /*006a*/ 	.short	0x0000


	//----- nvinfo : EIATTR_MAXREG_COUNT
	.align		4
        /*006c*/ 	.byte	0x03, 0x1b
        /*006e*/ 	.short	0x00ff


	//----- nvinfo : EIATTR_EXIT_INSTR_OFFSETS
	.align		4
        /*0070*/ 	.byte	0x04, 0x1c
        /*0072*/ 	.short	(.L_23 - .L_22)


	//   ....[0]....
.L_22:
        /*0074*/ 	.word	0x00000430


	//----- nvinfo : EIATTR_REQNTID
	.align		4
.L_23:
        /*0078*/ 	.byte	0x04, 0x10
        /*007a*/ 	.short	(.L_25 - .L_24)
.L_24:
        /*007c*/ 	.word	0x00000100
        /*0080*/ 	.word	0x00000001
        /*0084*/ 	.word	0x00000001


	//----- nvinfo : EIATTR_CBANK_PARAM_SIZE
	.align		4
.L_25:
        /*0088*/ 	.byte	0x03, 0x19
        /*008a*/ 	.short	0x002c


	//----- nvinfo : EIATTR_PARAM_CBANK
	.align		4
        /*008c*/ 	.byte	0x04, 0x0a
        /*008e*/ 	.short	(.L_27 - .L_26)
	.align		4
.L_26:
        /*0090*/ 	.word	index@(.nv.constant0.triton_poi_fused_cat_35)
        /*0094*/ 	.short	0x0210
        /*0096*/ 	.short	0x002c


	//----- nvinfo : EIATTR_SW_WAR
	.align		4
.L_27:
        /*0098*/ 	.byte	0x04, 0x36
        /*009a*/ 	.short	(.L_29 - .L_28)
.L_28:
        /*009c*/ 	.word	0x00000008
.L_29:


//--------------------- .nv.callgraph             --------------------------
	.section	.nv.callgraph,"",@"SHT_CUDA_CALLGRAPH"
	.align	4
	.sectionentsize	8
	.align		4
        /*0000*/ 	.word	0x00000000
	.align		4
        /*0004*/ 	.word	0xffffffff
	.align		4
        /*0008*/ 	.word	0x00000000
	.align		4
        /*000c*/ 	.word	0xfffffffe
	.align		4
        /*0010*/ 	.word	0x00000000
	.align		4
        /*0014*/ 	.word	0xfffffffd
	.align		4
        /*0018*/ 	.word	0x00000000
	.align		4
        /*001c*/ 	.word	0xfffffffc


//--------------------- .text.triton_poi_fused_cat_35 --------------------------
	.section	.text.triton_poi_fused_cat_35,"ax",@progbits
	.align	128
        .global         triton_poi_fused_cat_35
        .type           triton_poi_fused_cat_35,@function
        .size           triton_poi_fused_cat_35,(.L_x_1 - triton_poi_fused_cat_35)
        .other          triton_poi_fused_cat_35,@"STO_CUDA_ENTRY STV_DEFAULT"
triton_poi_fused_cat_35:
.text.triton_poi_fused_cat_35:
[----:B------:R-:W-:Y:S01]  /*0000*/  LDC R1, c[0x0][0x28] ;  /* 0x00000a00ff017b82 */ /* 0x000fe20000000800 */
[----:B------:R-:W1:Y:S07]  /*0010*/  S2R R0, SR_TID.X ;  /* 0x0000000000007919 */ /* 0x000e6e0000002100 */
[----:B------:R-:W2:Y:S01]  /*0020*/  LDC.64 R4, c[0x0][0x218] ;  /* 0x00008600ff047b82 */ /* 0x000ea20000000a00 */
[----:B------:R-:W-:Y:S01]  /*0030*/  ULDC.64 UR4, c[0x0][0x210] ;  /* 0x0000840000047ab9 */ /* 0x000fe20000000a00 */
[----:B------:R-:W-:Y:S01]  /*0040*/  ULDC.64 UR6, c[0x0][0x228] ;  /* 0x00008a0000067ab9 */ /* 0x000fe20000000a00 */
[----:B------:R-:W3:Y:S01]  /*0050*/  S2R R3, SR_CTAID.X ;  /* 0x0000000000037919 */ /* 0x000ee20000002500 */
[----:B-1----:R-:W-:-:S05]  /*0060*/  IMAD.SHL.U32 R0, R0, 0x2, RZ ;  /* 0x0000000200007824 */ /* 0x002fca00078e00ff */
[----:B------:R-:W-:-:S05]  /*0070*/  LOP3.LUT R0, R0, 0x1fe, RZ, 0xc0, !PT ;  /* 0x000001fe00007812 */ /* 0x000fca00078ec0ff */
[----:B---3--:R-:W-:-:S05]  /*0080*/  IMAD R0, R3, 0x200, R0 ;  /* 0x0000020003007824 */ /* 0x008fca00078e0200 */
[----:B------:R-:W-:-:S04]  /*0090*/  SHF.R.S32.HI R3, RZ, 0x1f, R0 ;  /* 0x0000001fff037819 */ /* 0x000fc80000011400 */
[CC--:B------:R-:W-:Y:S02]  /*00a0*/  LEA.HI R7, R3.reuse, R0.reuse, RZ, 0xa ;  /* 0x0000000003077211 */ /* 0x0c0fe400078f50ff */
[----:B------:R-:W-:Y:S02]  /*00b0*/  LEA.HI R6, R3, R0, RZ, 0x11 ;  /* 0x0000000003067211 */ /* 0x000fe400078f88ff */
[----:B------:R-:W-:Y:S02]  /*00c0*/  SHF.R.S32.HI R2, RZ, 0xa, R7 ;  /* 0x0000000aff027819 */ /* 0x000fe40000011407 */
[----:B------:R-:W-:Y:S02]  /*00d0*/  SHF.R.S32.HI R8, RZ, 0x11, R6 ;  /* 0x00000011ff087819 */ /* 0x000fe40000011406 */
[----:B------:R-:W-:Y:S02]  /*00e0*/  LEA.HI R3, R2, R2, RZ, 0x7 ;  /* 0x0000000202037211 */ /* 0x000fe400078f38ff */
[----:B------:R-:W-:Y:S01]  /*00f0*/  LOP3.LUT R9, R6, 0xfffe0000, RZ, 0xc0, !PT ;  /* 0xfffe000006097812 */ /* 0x000fe200078ec0ff */
[----:B------:R-:W-:Y:S01]  /*0100*/  IMAD.U32 R15, R8, 0x10000, RZ ;  /* 0x00010000080f7824 */ /* 0x000fe200078e00ff */
[----:B------:R-:W-:-:S02]  /*0110*/  LOP3.LUT R3, R3, 0xffffff80, RZ, 0xc0, !PT ;  /* 0xffffff8003037812 */ /* 0x000fc400078ec0ff */
[----:B------:R-:W-:-:S03]  /*0120*/  PRMT R6, RZ, 0x7610, R6 ;  /* 0x00007610ff067816 */ /* 0x000fc60000000006 */
[----:B------:R-:W-:Y:S01]  /*0130*/  IMAD.IADD R13, R2, 0x1, -R3 ;  /* 0x00000001020d7824 */ /* 0x000fe200078e0a03 */
[----:B------:R-:W-:Y:S02]  /*0140*/  IADD3 R3, R15, R0, -R9 ;  /* 0x000000000f037210 */ /* 0x000fe40007ffe809 */
[----:B------:R-:W1:Y:S02]  /*0150*/  LDC.64 R8, c[0x0][0x220] ;  /* 0x00008800ff087b82 */ /* 0x000e640000000a00 */
[----:B------:R-:W-:Y:S02]  /*0160*/  ISETP.GE.AND P0, PT, R13, 0x40, PT ;  /* 0x000000400d00780c */ /* 0x000fe40003f06270 */
[----:B------:R-:W-:-:S04]  /*0170*/  IADD3 R10, P1, R3, UR4, RZ ;  /* 0x00000004030a7c10 */ /* 0x000fc8000ff3e0ff */
[----:B------:R-:W-:Y:S01]  /*0180*/  LEA.HI.X.SX32 R11, R3, UR5, 0x1, P1 ;  /* 0x00000005030b7c11 */ /* 0x000fe200088f0eff */
[----:B------:R-:W-:Y:S01]  /*0190*/  ULDC.64 UR4, c[0x0][0x208] ;  /* 0x0000820000047ab9 */ /* 0x000fe20000000a00 */
[----:B------:R-:W-:-:S05]  /*01a0*/  LOP3.LUT R7, R7, 0xfffffc00, RZ, 0xc0, !PT ;  /* 0xfffffc0007077812 */ /* 0x000fca00078ec0ff */
[----:B------:R3:W4:Y:S01]  /*01b0*/  @!P0 LDG.E.U16 R6, desc[UR4][R10.64] ;  /* 0x000000040a068981 */ /* 0x000722000c1e1500 */
[----:B------:R-:W-:Y:S02]  /*01c0*/  IMAD.IADD R12, R0, 0x1, -R7 ;  /* 0x00000001000c7824 */ /* 0x000fe400078e0a07 */
[C---:B------:R-:W-:Y:S01]  /*01d0*/  IMAD.SHL.U32 R14, R13.reuse, 0x400, RZ ;  /* 0x000004000d0e7824 */ /* 0x040fe200078e00ff */
[----:B------:R-:W-:Y:S01]  /*01e0*/  ISETP.GT.AND P1, PT, R13, 0x3f, PT ;  /* 0x0000003f0d00780c */ /* 0x000fe20003f24270 */
[----:B--2---:R-:W-:Y:S01]  /*01f0*/  IMAD.WIDE R4, R3, 0x4, R4 ;  /* 0x0000000403047825 */ /* 0x004fe200078e0204 */
[----:B------:R-:W-:-:S03]  /*0200*/  CS2R R2, SRZ ;  /* 0x0000000000027805 */ /* 0x000fc6000001ff00 */
[----:B-1----:R-:W-:Y:S01]  /*0210*/  IMAD.WIDE R8, R13, 0x4, R8 ;  /* 0x000000040d087825 */ /* 0x002fe200078e0208 */
[--C-:B---3--:R-:W-:Y:S02]  /*0220*/  SHF.R.S32.HI R11, RZ, 0x1f, R15.reuse ;  /* 0x0000001fff0b7819 */ /* 0x108fe4000001140f */
[----:B------:R-:W-:Y:S01]  /*0230*/  IADD3 R15, P2, P3, R14, R12, R15 ;  /* 0x0000000c0e0f7210 */ /* 0x000fe20007b5e00f */
[----:B------:R-:W-:Y:S02]  /*0240*/  IMAD.MOV.U32 R13, RZ, RZ, RZ ;  /* 0x000000ffff0d7224 */ /* 0x000fe400078e00ff */
[----:B------:R-:W-:Y:S01]  /*0250*/  IMAD.MOV.U32 R7, RZ, RZ, RZ ;  /* 0x000000ffff077224 */ /* 0x000fe200078e00ff */
[----:B------:R-:W-:Y:S01]  /*0260*/  SHF.R.S32.HI R12, RZ, 0x1f, R12 ;  /* 0x0000001fff0c7819 */ /* 0x000fe2000001140c */
[----:B------:R1:W2:Y:S01]  /*0270*/  @!P0 LDG.E.64 R2, desc[UR4][R4.64] ;  /* 0x0000000404028981 */ /* 0x0002a2000c1e1b00 */
[----:B------:R-:W-:-:S03]  /*0280*/  SHF.R.S32.HI R14, RZ, 0x1f, R14 ;  /* 0x0000001fff0e7819 */ /* 0x000fc6000001140e */
[----:B------:R-:W3:Y:S01]  /*0290*/  @!P0 LDG.E.EL R13, desc[UR4][R8.64] ;  /* 0x00000004080d8981 */ /* 0x000ee2000c2e1900 */
[----:B------:R-:W-:Y:S02]  /*02a0*/  IADD3.X R12, R14, R12, R11, P2, P3 ;  /* 0x0000000c0e0c7210 */ /* 0x000fe400017e640b */
[C---:B------:R-:W-:Y:S01]  /*02b0*/  LEA R10, P2, R15.reuse, UR6, 0x2 ;  /* 0x000000060f0a7c11 */ /* 0x040fe2000f8410ff */
[----:B------:R5:W3:Y:S01]  /*02c0*/  @!P0 LDG.E.EL R7, desc[UR4][R8.64] ;  /* 0x0000000408078981 */ /* 0x000ae2000c2e1900 */
[----:B-1----:R-:W-:Y:S02]  /*02d0*/  CS2R R4, SRZ ;  /* 0x0000000000047805 */ /* 0x002fe4000001ff00 */
[----:B------:R-:W-:-:S05]  /*02e0*/  LEA.HI.X R11, R15, UR7, R12, 0x2, P2 ;  /* 0x000000070f0b7c11 */ /* 0x000fca00090f140c */
[----:B------:R-:W3:Y:S01]  /*02f0*/  @P1 LDG.E.64 R4, desc[UR4][R10.64+-0x40000] ;  /* 0xfc0000040a041981 */ /* 0x000ee2000c1e1b00 */
[----:B-----5:R-:W1:Y:S02]  /*0300*/  LDC.64 R8, c[0x0][0x230] ;  /* 0x00008c00ff087b82 */ /* 0x020e640000000a00 */
[----:B-1----:R-:W-:Y:S01]  /*0310*/  IMAD.WIDE R8, R0, 0x4, R8 ;  /* 0x0000000400087825 */ /* 0x002fe200078e0208 */
[----:B----4-:R-:W-:-:S04]  /*0320*/  SEL R6, R6, RZ, !P0 ;  /* 0x000000ff06067207 */ /* 0x010fc80004000000 */
[C---:B------:R-:W-:Y:S02]  /*0330*/  LOP3.LUT R12, R6.reuse, 0xffff, RZ, 0xc0, !PT ;  /* 0x0000ffff060c7812 */ /* 0x040fe400078ec0ff */
[----:B------:R-:W-:Y:S02]  /*0340*/  LOP3.LUT P3, RZ, R6, 0xff, RZ, 0xc0, !PT ;  /* 0x000000ff06ff7812 */ /* 0x000fe4000786c0ff */
[----:B------:R-:W-:-:S04]  /*0350*/  SHF.R.U32.HI R12, RZ, 0x8, R12 ;  /* 0x00000008ff0c7819 */ /* 0x000fc8000001160c */
[----:B------:R-:W-:-:S04]  /*0360*/  PRMT R12, R12, 0x9910, RZ ;  /* 0x000099100c0c7816 */ /* 0x000fc800000000ff */
[----:B------:R-:W-:Y:S02]  /*0370*/  ISETP.NE.AND P2, PT, R12, RZ, PT ;  /* 0x000000ff0c00720c */ /* 0x000fe40003f45270 */
[----:B--2---:R-:W-:Y:S02]  /*0380*/  SEL R2, R2, RZ, !P0 ;  /* 0x000000ff02027207 */ /* 0x004fe40004000000 */
[----:B------:R-:W-:Y:S02]  /*0390*/  SEL R12, R3, RZ, !P0 ;  /* 0x000000ff030c7207 */ /* 0x000fe40004000000 */
[----:B---3--:R-:W-:Y:S02]  /*03a0*/  SEL R13, R13, RZ, !P0 ;  /* 0x000000ff0d0d7207 */ /* 0x008fe40004000000 */
[----:B------:R-:W-:-:S03]  /*03b0*/  SEL R7, R7, RZ, !P0 ;  /* 0x000000ff07077207 */ /* 0x000fc60004000000 */
[----:B------:R-:W-:Y:S02]  /*03c0*/  FADD R6, R2, R13 ;  /* 0x0000000d02067221 */ /* 0x000fe40000000000 */
[----:B------:R-:W-:Y:S02]  /*03d0*/  FADD R7, R12, R7 ;  /* 0x000000070c077221 */ /* 0x000fe40000000000 */
[----:B------:R-:W-:Y:S01]  /*03e0*/  @!P3 FMUL R6, R6, 0.10000000149011611938 ;  /* 0x3dcccccd0606b820 */ /* 0x000fe20000400000 */
[----:B------:R-:W-:Y:S01]  /*03f0*/  @P0 SEL R6, R4, RZ, P1 ;  /* 0x000000ff04060207 */ /* 0x000fe20000800000 */
[----:B------:R-:W-:Y:S01]  /*0400*/  @!P2 FMUL R7, R7, 0.10000000149011611938 ;  /* 0x3dcccccd0707a820 */ /* 0x000fe20000400000 */
[----:B------:R-:W-:-:S05]  /*0410*/  @P0 SEL R7, R5, RZ, P1 ;  /* 0x000000ff05070207 */ /* 0x000fca0000800000 */
[----:B------:R-:W-:Y:S01]  /*0420*/  STG.E.64 desc[UR4][R8.64], R6 ;  /* 0x0000000608007986 */ /* 0x000fe2000c101b04 */
[----:B------:R-:W-:Y:S05]  /*0430*/  EXIT ;  /* 0x000000000000794d */ /* 0x000fea0003800000 */
.L_x_0:
[----:B------:R-:W-:-:S00]  /*0440*/  BRA `(.L_x_0) ;  /* 0xfffffffc00fc7947 */ /* 0x000fc0000383ffff */
[----:B------:R-:W-:-:S00]  /*0450*/  NOP ;  /* 0x0000000000007918 */ /* 0x000fc00000000000 */
        /* <DEDUP_REMOVED lines=10> */
.L_x_1:


//--------------------- .nv.constant0.triton_poi_fused_cat_35 --------------------------
	.section	.nv.constant0.triton_poi_fused_cat_35,"a",@progbits
	.sectionflags	@""
	.align	4
.nv.constant0.triton_poi_fused_cat_35:
	.zero		572
